//
// Generated by NVIDIA NVVM Compiler
//
// Compiler Build ID: CL-36424714
// Cuda compilation tools, release 13.0, V13.0.88
// Based on NVVM 20.0.0
//

.version 9.0
.target sm_100
.address_size 64

	// .globl	_Z10cuda_hellov
.extern .func  (.param .b32 func_retval0) vprintf
(
	.param .b64 vprintf_param_0,
	.param .b64 vprintf_param_1
)
;
.global .align 1 .b8 $str[24] = {72, 101, 108, 108, 111, 32, 87, 111, 114, 108, 100, 32, 102, 114, 111, 109, 32, 71, 80, 85, 33, 10, 10};

.visible .entry _Z10cuda_hellov()
{
	.reg .b32 	%r<3>;
	.reg .b64 	%rd<3>;

	mov.u64 	%rd1, $str;
	cvta.global.u64 	%rd2, %rd1;
	{ // callseq 0, 0
	.param .b64 param0;
	st.param.b64 	[param0], %rd2;
	.param .b64 param1;
	st.param.b64 	[param1], 0;
	.param .b32 retval0;
	call.uni (retval0), 
	vprintf, 
	(
	param0, 
	param1
	);
	ld.param.b32 	%r1, [retval0];
	} // callseq 0
	ret;

}


// ===== COMPILED SASS (sm_100) =====

	.target	sm_100

	.elftype	@"ET_EXEC"


//--------------------- .note.nv.tkinfo           --------------------------
	.section	.note.nv.tkinfo,"",@"SHT_NOTE"
	.sectionflags	@"SHF_NOTE_NV_TKINFO"
	.tkinfo
        /*0018*/ 	.word	0x00000002
        /*0030*/ 	.string	""
        /*0030*/ 	.string	"ptxas"
        /*0030*/ 	.string	"Cuda compilation tools, release 13.0, V13.0.88"
        /*0030*/ 	.string	"Build cuda_13.0.r13.0/compiler.36424714_0"
        /*0030*/ 	.string	"-arch sm_100 -m 64 "



//--------------------- .note.nv.cuinfo           --------------------------
	.section	.note.nv.cuinfo,"",@"SHT_NOTE"
	.sectionflags	@"SHF_NOTE_NV_CUINFO"
        /*0018*/ 	.short	0x0002
        /*001a*/ 	.short	0x0064
        /*001c*/ 	.short	0x0082
	.zero		2


//--------------------- .nv.info                  --------------------------
	.section	.nv.info,"",@"SHT_CUDA_INFO"
	.align	4


	//----- nvinfo : EIATTR_REGCOUNT
	.align		4
        /*0000*/ 	.byte	0x04, 0x2f
        /*0002*/ 	.short	(.L_2 - .L_1)
	.align		4
.L_1:
        /*0004*/ 	.word	index@(_Z10cuda_hellov)
        /*0008*/ 	.word	0x00000018


	//----- nvinfo : EIATTR_FRAME_SIZE
	.align		4
.L_2:
        /*000c*/ 	.byte	0x04, 0x11
        /*000e*/ 	.short	(.L_4 - .L_3)
	.align		4
.L_3:
        /*0010*/ 	.word	index@(_Z10cuda_hellov)
        /*0014*/ 	.word	0x00000000


	//----- nvinfo : EIATTR_MIN_STACK_SIZE
	.align		4
.L_4:
        /*0018*/ 	.byte	0x04, 0x12
        /*001a*/ 	.short	(.L_6 - .L_5)
	.align		4
.L_5:
        /*001c*/ 	.word	index@(_Z10cuda_hellov)
        /*0020*/ 	.word	0x00000000
.L_6:


//--------------------- .nv.compat                --------------------------
	.section	.nv.compat,"",@"SHT_CUDA_COMPAT_INFO"
	.align	4
        /*0000*/ 	.byte	0x02, 0x09, 0x00, 0x00, 0x02, 0x02, 0x01, 0x00, 0x02, 0x05, 0x05, 0x00, 0x03, 0x07, 0x01, 0x01
        /*0010*/ 	.byte	0x02, 0x03, 0x00, 0x00, 0x02, 0x06, 0x01, 0x00, 0x04, 0x0b, 0x08, 0x00, 0x09, 0x00, 0x00, 0x00
        /*0020*/ 	.byte	0x00, 0x00, 0x00, 0x00


//--------------------- .nv.info._Z10cuda_hellov  --------------------------
	.section	.nv.info._Z10cuda_hellov,"",@"SHT_CUDA_INFO"
	.sectionflags	@""
	.align	4


	//----- nvinfo : EIATTR_CUDA_API_VERSION
	.align		4
        /*0000*/ 	.byte	0x04, 0x37
        /*0002*/ 	.short	(.L_8 - .L_7)
.L_7:
        /*0004*/ 	.word	0x00000082


	//----- nvinfo : EIATTR_SPARSE_MMA_MASK
	.align		4
.L_8:
        /*0008*/ 	.byte	0x03, 0x50
        /*000a*/ 	.short	0x0000


	//----- nvinfo : EIATTR_MAXREG_COUNT
	.align		4
        /*000c*/ 	.byte	0x03, 0x1b
        /*000e*/ 	.short	0x00ff


	//----- nvinfo : EIATTR_EXTERNS
	.align		4
        /*0010*/ 	.byte	0x04, 0x0f
        /*0012*/ 	.short	(.L_10 - .L_9)


	//   ....[0]....
	.align		4
.L_9:
        /*0014*/ 	.word	index@(vprintf)


	//----- nvinfo : EIATTR_MERCURY_ISA_VERSION
	.align		4
.L_10:
        /*0018*/ 	.byte	0x03, 0x5f
        /*001a*/ 	.short	0x0101


	//----- nvinfo : EIATTR_VRC_CTA_INIT_COUNT
	.align		4
        /*001c*/ 	.byte	0x02, 0x4a
	.zero		1
	.zero		1


	//----- nvinfo : EIATTR_SYSCALL_OFFSETS
	.align		4
        /*0020*/ 	.byte	0x04, 0x46
        /*0022*/ 	.short	(.L_12 - .L_11)


	//   ....[0]....
.L_11:
        /*0024*/ 	.word	0x00000080


	//----- nvinfo : EIATTR_EXIT_INSTR_OFFSETS
	.align		4
.L_12:
        /*0028*/ 	.byte	0x04, 0x1c
        /*002a*/ 	.short	(.L_14 - .L_13)


	//   ....[0]....
.L_13:
        /*002c*/ 	.word	0x00000090


	//----- nvinfo : EIATTR_SW_WAR
	.align		4
.L_14:
        /*0030*/ 	.byte	0x04, 0x36
        /*0032*/ 	.short	(.L_16 - .L_15)
.L_15:
        /*0034*/ 	.word	0x00000008
.L_16:


//--------------------- .nv.callgraph             --------------------------
	.section	.nv.callgraph,"",@"SHT_CUDA_CALLGRAPH"
	.align	4
	.sectionentsize	8
	.align		4
        /*0000*/ 	.word	0x00000000
	.align		4
        /*0004*/ 	.word	0xffffffff
	.align		4
        /*0008*/ 	.word	index@(_Z10cuda_hellov)
	.align		4
        /*000c*/ 	.word	index@(vprintf)
	.align		4
        /*0010*/ 	.word	0x00000000
	.align		4
        /*0014*/ 	.word	0xfffffffe
	.align		4
        /*0018*/ 	.word	0x00000000
	.align		4
        /*001c*/ 	.word	0xfffffffd
	.align		4
        /*0020*/ 	.word	0x00000000
	.align		4
        /*0024*/ 	.word	0xfffffffc


//--------------------- .nv.constant4             --------------------------
	.section	.nv.constant4,"a",@progbits
	.align	8
	.align		8
.nv.constant4:
        /*0000*/ 	.dword	vprintf
	.align		8
        /*0008*/ 	.dword	$str


//--------------------- .text._Z10cuda_hellov     --------------------------
	.section	.text._Z10cuda_hellov,"ax",@progbits
	.align	128
        .global         _Z10cuda_hellov
        .type           _Z10cuda_hellov,@function
        .size           _Z10cuda_hellov,(.L_x_2 - _Z10cuda_hellov)
        .other          _Z10cuda_hellov,@"STO_CUDA_ENTRY STV_DEFAULT"
_Z10cuda_hellov:
.text._Z10cuda_hellov:
[----:B------:R-:W0:Y:S01]  /*0000*/  LDC R1, c[0x0][0x37c] ;  /* 0x0000df00ff017b82 */ /* 0x000e220000000800 */
[----:B------:R-:W-:Y:S01]  /*0010*/  MOV R0, 0x0 ;  /* 0x0000000000007802 */ /* 0x000fe20000000f00 */
[----:B------:R-:W1:Y:S01]  /*0020*/  LDCU.64 UR4, c[0x4][0x8] ;  /* 0x01000100ff0477ac */ /* 0x000e620008000a00 */
[----:B------:R-:W-:-:S05]  /*0030*/  CS2R R6, SRZ ;  /* 0x0000000000067805 */ /* 0x000fca000001ff00 */
[----:B------:R2:W3:Y:S01]  /*0040*/  LDC.64 R2, c[0x4][R0] ;  /* 0x0100000000027b82 */ /* 0x0004e20000000a00 */
[----:B-1----:R-:W-:Y:S02]  /*0050*/  IMAD.U32 R4, RZ, RZ, UR4 ;  /* 0x00000004ff047e24 */ /* 0x002fe4000f8e00ff */
[----:B--2---:R-:W-:-:S07]  /*0060*/  IMAD.U32 R5, RZ, RZ, UR5 ;  /* 0x00000005ff057e24 */ /* 0x004fce000f8e00ff */
[----:B------:R-:W-:-:S07]  /*0070*/  LEPC R20, `(.L_x_0) ;  /* 0x000000001014794e */ /* 0x000fce0000000000 */
[----:B0--3--:R-:W-:Y:S05]  /*0080*/  CALL.ABS.NOINC R2 ;  /* 0x0000000002007343 */ /* 0x009fea0003c00000 */
.L_x_0:
[----:B------:R-:W-:Y:S05]  /*0090*/  EXIT ;  /* 0x000000000000794d */ /* 0x000fea0003800000 */
.L_x_1:
[----:B------:R-:W-:-:S00]  /*00a0*/  BRA `(.L_x_1) ;  /* 0xfffffffc00fc7947 */ /* 0x000fc0000383ffff */
[----:B------:R-:W-:-:S00]  /*00b0*/  NOP ;  /* 0x0000000000007918 */ /* 0x000fc00000000000 */
        /* <DEDUP_REMOVED lines=12> */
.L_x_2:


//--------------------- .nv.global.init           --------------------------
	.section	.nv.global.init,"aw",@progbits
.nv.global.init:
	.type		$str,@object
	.size		$str,(.L_0 - $str)
$str:
        /*0000*/ 	.byte	0x48, 0x65, 0x6c, 0x6c, 0x6f, 0x20, 0x57, 0x6f, 0x72, 0x6c, 0x64, 0x20, 0x66, 0x72, 0x6f, 0x6d
        /*0010*/ 	.byte	0x20, 0x47, 0x50, 0x55, 0x21, 0x0a, 0x0a, 0x00
.L_0:


//--------------------- .nv.shared.reserved.0     --------------------------
	.section	.nv.shared.reserved.0,"aw",@nobits
	.weak		__nv_reservedSMEM_offset_0_alias
	.size		__nv_reservedSMEM_offset_0_alias, 0, 64
	.other		__nv_reservedSMEM_offset_0_alias,@"STO_CUDA_RESERVED_SHARED STV_DEFAULT"
__nv_reservedSMEM_offset_0_alias:
	.zero		0
	.zero		64


//--------------------- .nv.constant0._Z10cuda_hellov --------------------------
	.section	.nv.constant0._Z10cuda_hellov,"a",@progbits
	.sectionflags	@""
	.align	4
.nv.constant0._Z10cuda_hellov:
	.zero		896


//--------------------- SYMBOLS --------------------------

	.type		.nv.reservedSmem.offset0,@object
	.size		.nv.reservedSmem.offset0,0x4
	.type		vprintf,@function
